//
// Generated by NVIDIA NVVM Compiler
//
// Compiler Build ID: CL-36424714
// Cuda compilation tools, release 13.0, V13.0.88
// Based on NVVM 20.0.0
//

.version 9.0
.target sm_100
.address_size 64

	// .globl	_Z9matrixAddPfmS_mS_mii

.visible .entry _Z9matrixAddPfmS_mS_mii(
	.param .u64 .ptr .align 1 _Z9matrixAddPfmS_mS_mii_param_0,
	.param .u64 _Z9matrixAddPfmS_mS_mii_param_1,
	.param .u64 .ptr .align 1 _Z9matrixAddPfmS_mS_mii_param_2,
	.param .u64 _Z9matrixAddPfmS_mS_mii_param_3,
	.param .u64 .ptr .align 1 _Z9matrixAddPfmS_mS_mii_param_4,
	.param .u64 _Z9matrixAddPfmS_mS_mii_param_5,
	.param .u32 _Z9matrixAddPfmS_mS_mii_param_6,
	.param .u32 _Z9matrixAddPfmS_mS_mii_param_7
)
{
	.reg .pred 	%p<4>;
	.reg .b32 	%r<13>;
	.reg .b32 	%f<4>;
	.reg .b64 	%rd<18>;

	ld.param.u64 	%rd1, [_Z9matrixAddPfmS_mS_mii_param_0];
	ld.param.u64 	%rd2, [_Z9matrixAddPfmS_mS_mii_param_1];
	ld.param.u64 	%rd3, [_Z9matrixAddPfmS_mS_mii_param_2];
	ld.param.u64 	%rd4, [_Z9matrixAddPfmS_mS_mii_param_3];
	ld.param.u64 	%rd5, [_Z9matrixAddPfmS_mS_mii_param_4];
	ld.param.u64 	%rd6, [_Z9matrixAddPfmS_mS_mii_param_5];
	ld.param.u32 	%r3, [_Z9matrixAddPfmS_mS_mii_param_6];
	ld.param.u32 	%r4, [_Z9matrixAddPfmS_mS_mii_param_7];
	mov.u32 	%r6, %ctaid.x;
	mov.u32 	%r7, %ntid.x;
	mov.u32 	%r8, %tid.x;
	mad.lo.s32 	%r1, %r6, %r7, %r8;
	mov.u32 	%r9, %ctaid.y;
	mov.u32 	%r10, %ntid.y;
	mov.u32 	%r11, %tid.y;
	mad.lo.s32 	%r12, %r9, %r10, %r11;
	setp.ge.s32 	%p1, %r1, %r3;
	setp.ge.s32 	%p2, %r12, %r4;
	or.pred  	%p3, %p1, %p2;
	@%p3 bra 	$L__BB0_2;
	cvta.to.global.u64 	%rd7, %rd1;
	cvta.to.global.u64 	%rd8, %rd3;
	cvta.to.global.u64 	%rd9, %rd5;
	cvt.u64.u32 	%rd10, %r12;
	mad.lo.s64 	%rd11, %rd2, %rd10, %rd7;
	mad.lo.s64 	%rd12, %rd4, %rd10, %rd8;
	mad.lo.s64 	%rd13, %rd6, %rd10, %rd9;
	mul.wide.s32 	%rd14, %r1, 4;
	add.s64 	%rd15, %rd11, %rd14;
	ld.global.f32 	%f1, [%rd15];
	add.s64 	%rd16, %rd12, %rd14;
	ld.global.f32 	%f2, [%rd16];
	add.f32 	%f3, %f1, %f2;
	add.s64 	%rd17, %rd13, %rd14;
	st.global.f32 	[%rd17], %f3;
$L__BB0_2:
	ret;

}


// ===== COMPILED SASS (sm_100) =====

	.target	sm_100

	.elftype	@"ET_EXEC"


//--------------------- .note.nv.tkinfo           --------------------------
	.section	.note.nv.tkinfo,"",@"SHT_NOTE"
	.sectionflags	@"SHF_NOTE_NV_TKINFO"
	.tkinfo
        /*0018*/ 	.word	0x00000002
        /*0030*/ 	.string	""
        /*0030*/ 	.string	"ptxas"
        /*0030*/ 	.string	"Cuda compilation tools, release 13.0, V13.0.88"
        /*0030*/ 	.string	"Build cuda_13.0.r13.0/compiler.36424714_0"
        /*0030*/ 	.string	"-arch sm_100 -m 64 "



//--------------------- .note.nv.cuinfo           --------------------------
	.section	.note.nv.cuinfo,"",@"SHT_NOTE"
	.sectionflags	@"SHF_NOTE_NV_CUINFO"
        /*0018*/ 	.short	0x0002
        /*001a*/ 	.short	0x0064
        /*001c*/ 	.short	0x0082
	.zero		2


//--------------------- .nv.info                  --------------------------
	.section	.nv.info,"",@"SHT_CUDA_INFO"
	.align	4


	//----- nvinfo : EIATTR_REGCOUNT
	.align		4
        /*0000*/ 	.byte	0x04, 0x2f
        /*0002*/ 	.short	(.L_1 - .L_0)
	.align		4
.L_0:
        /*0004*/ 	.word	index@(_Z9matrixAddPfmS_mS_mii)
        /*0008*/ 	.word	0x0000000e


	//----- nvinfo : EIATTR_FRAME_SIZE
	.align		4
.L_1:
        /*000c*/ 	.byte	0x04, 0x11
        /*000e*/ 	.short	(.L_3 - .L_2)
	.align		4
.L_2:
        /*0010*/ 	.word	index@(_Z9matrixAddPfmS_mS_mii)
        /*0014*/ 	.word	0x00000000


	//----- nvinfo : EIATTR_MIN_STACK_SIZE
	.align		4
.L_3:
        /*0018*/ 	.byte	0x04, 0x12
        /*001a*/ 	.short	(.L_5 - .L_4)
	.align		4
.L_4:
        /*001c*/ 	.word	index@(_Z9matrixAddPfmS_mS_mii)
        /*0020*/ 	.word	0x00000000
.L_5:


//--------------------- .nv.compat                --------------------------
	.section	.nv.compat,"",@"SHT_CUDA_COMPAT_INFO"
	.align	4
        /*0000*/ 	.byte	0x02, 0x09, 0x00, 0x00, 0x02, 0x02, 0x01, 0x00, 0x02, 0x05, 0x05, 0x00, 0x03, 0x07, 0x01, 0x01
        /*0010*/ 	.byte	0x02, 0x03, 0x00, 0x00, 0x02, 0x06, 0x01, 0x00, 0x04, 0x0b, 0x08, 0x00, 0x09, 0x00, 0x00, 0x00
        /*0020*/ 	.byte	0x00, 0x00, 0x00, 0x00


//--------------------- .nv.info._Z9matrixAddPfmS_mS_mii --------------------------
	.section	.nv.info._Z9matrixAddPfmS_mS_mii,"",@"SHT_CUDA_INFO"
	.sectionflags	@""
	.align	4


	//----- nvinfo : EIATTR_CUDA_API_VERSION
	.align		4
        /*0000*/ 	.byte	0x04, 0x37
        /*0002*/ 	.short	(.L_7 - .L_6)
.L_6:
        /*0004*/ 	.word	0x00000082


	//----- nvinfo : EIATTR_KPARAM_INFO
	.align		4
.L_7:
        /*0008*/ 	.byte	0x04, 0x17
        /*000a*/ 	.short	(.L_9 - .L_8)
.L_8:
        /*000c*/ 	.word	0x00000000
        /*0010*/ 	.short	0x0007
        /*0012*/ 	.short	0x0034
        /*0014*/ 	.byte	0x00, 0xf0, 0x11, 0x00


	//----- nvinfo : EIATTR_KPARAM_INFO
	.align		4
.L_9:
        /*0018*/ 	.byte	0x04, 0x17
        /*001a*/ 	.short	(.L_11 - .L_10)
.L_10:
        /*001c*/ 	.word	0x00000000
        /*0020*/ 	.short	0x0006
        /*0022*/ 	.short	0x0030
        /*0024*/ 	.byte	0x00, 0xf0, 0x11, 0x00


	//----- nvinfo : EIATTR_KPARAM_INFO
	.align		4
.L_11:
        /*0028*/ 	.byte	0x04, 0x17
        /*002a*/ 	.short	(.L_13 - .L_12)
.L_12:
        /*002c*/ 	.word	0x00000000
        /*0030*/ 	.short	0x0005
        /*0032*/ 	.short	0x0028
        /*0034*/ 	.byte	0x00, 0xf0, 0x21, 0x00


	//----- nvinfo : EIATTR_KPARAM_INFO
	.align		4
.L_13:
        /*0038*/ 	.byte	0x04, 0x17
        /*003a*/ 	.short	(.L_15 - .L_14)
.L_14:
        /*003c*/ 	.word	0x00000000
        /*0040*/ 	.short	0x0004
        /*0042*/ 	.short	0x0020
        /*0044*/ 	.byte	0x00, 0xf5, 0x21, 0x00


	//----- nvinfo : EIATTR_KPARAM_INFO
	.align		4
.L_15:
        /*0048*/ 	.byte	0x04, 0x17
        /*004a*/ 	.short	(.L_17 - .L_16)
.L_16:
        /*004c*/ 	.word	0x00000000
        /*0050*/ 	.short	0x0003
        /*0052*/ 	.short	0x0018
        /*0054*/ 	.byte	0x00, 0xf0, 0x21, 0x00


	//----- nvinfo : EIATTR_KPARAM_INFO
	.align		4
.L_17:
        /*0058*/ 	.byte	0x04, 0x17
        /*005a*/ 	.short	(.L_19 - .L_18)
.L_18:
        /*005c*/ 	.word	0x00000000
        /*0060*/ 	.short	0x0002
        /*0062*/ 	.short	0x0010
        /*0064*/ 	.byte	0x00, 0xf5, 0x21, 0x00


	//----- nvinfo : EIATTR_KPARAM_INFO
	.align		4
.L_19:
        /*0068*/ 	.byte	0x04, 0x17
        /*006a*/ 	.short	(.L_21 - .L_20)
.L_20:
        /*006c*/ 	.word	0x00000000
        /*0070*/ 	.short	0x0001
        /*0072*/ 	.short	0x0008
        /*0074*/ 	.byte	0x00, 0xf0, 0x21, 0x00


	//----- nvinfo : EIATTR_KPARAM_INFO
	.align		4
.L_21:
        /*0078*/ 	.byte	0x04, 0x17
        /*007a*/ 	.short	(.L_23 - .L_22)
.L_22:
        /*007c*/ 	.word	0x00000000
        /*0080*/ 	.short	0x0000
        /*0082*/ 	.short	0x0000
        /*0084*/ 	.byte	0x00, 0xf5, 0x21, 0x00


	//----- nvinfo : EIATTR_SPARSE_MMA_MASK
	.align		4
.L_23:
        /*0088*/ 	.byte	0x03, 0x50
        /*008a*/ 	.short	0x0000


	//----- nvinfo : EIATTR_MAXREG_COUNT
	.align		4
        /*008c*/ 	.byte	0x03, 0x1b
        /*008e*/ 	.short	0x00ff


	//----- nvinfo : EIATTR_MERCURY_ISA_VERSION
	.align		4
        /*0090*/ 	.byte	0x03, 0x5f
        /*0092*/ 	.short	0x0101


	//----- nvinfo : EIATTR_VRC_CTA_INIT_COUNT
	.align		4
        /*0094*/ 	.byte	0x02, 0x4a
	.zero		1
	.zero		1


	//----- nvinfo : EIATTR_EXIT_INSTR_OFFSETS
	.align		4
        /*0098*/ 	.byte	0x04, 0x1c
        /*009a*/ 	.short	(.L_25 - .L_24)


	//   ....[0]....
.L_24:
        /*009c*/ 	.word	0x000000c0


	//   ....[1]....
        /*00a0*/ 	.word	0x00000210


	//----- nvinfo : EIATTR_CBANK_PARAM_SIZE
	.align		4
.L_25:
        /*00a4*/ 	.byte	0x03, 0x19
        /*00a6*/ 	.short	0x0038


	//----- nvinfo : EIATTR_PARAM_CBANK
	.align		4
        /*00a8*/ 	.byte	0x04, 0x0a
        /*00aa*/ 	.short	(.L_27 - .L_26)
	.align		4
.L_26:
        /*00ac*/ 	.word	index@(.nv.constant0._Z9matrixAddPfmS_mS_mii)
        /*00b0*/ 	.short	0x0380
        /*00b2*/ 	.short	0x0038


	//----- nvinfo : EIATTR_SW_WAR
	.align		4
.L_27:
        /*00b4*/ 	.byte	0x04, 0x36
        /*00b6*/ 	.short	(.L_29 - .L_28)
.L_28:
        /*00b8*/ 	.word	0x00000008
.L_29:


//--------------------- .nv.callgraph             --------------------------
	.section	.nv.callgraph,"",@"SHT_CUDA_CALLGRAPH"
	.align	4
	.sectionentsize	8
	.align		4
        /*0000*/ 	.word	0x00000000
	.align		4
        /*0004*/ 	.word	0xffffffff
	.align		4
        /*0008*/ 	.word	0x00000000
	.align		4
        /*000c*/ 	.word	0xfffffffe
	.align		4
        /*0010*/ 	.word	0x00000000
	.align		4
        /*0014*/ 	.word	0xfffffffd
	.align		4
        /*0018*/ 	.word	0x00000000
	.align		4
        /*001c*/ 	.word	0xfffffffc


//--------------------- .text._Z9matrixAddPfmS_mS_mii --------------------------
	.section	.text._Z9matrixAddPfmS_mS_mii,"ax",@progbits
	.align	128
        .global         _Z9matrixAddPfmS_mS_mii
        .type           _Z9matrixAddPfmS_mS_mii,@function
        .size           _Z9matrixAddPfmS_mS_mii,(.L_x_1 - _Z9matrixAddPfmS_mS_mii)
        .other          _Z9matrixAddPfmS_mS_mii,@"STO_CUDA_ENTRY STV_DEFAULT"
_Z9matrixAddPfmS_mS_mii:
.text._Z9matrixAddPfmS_mS_mii:
[----:B------:R-:W-:Y:S01]  /*0000*/  LDC R1, c[0x0][0x37c] ;  /* 0x0000df00ff017b82 */ /* 0x000fe20000000800 */
[----:B------:R-:W0:Y:S07]  /*0010*/  S2R R2, SR_TID.Y ;  /* 0x0000000000027919 */ /* 0x000e2e0000002200 */
[----:B------:R-:W1:Y:S01]  /*0020*/  LDC R9, c[0x0][0x360] ;  /* 0x0000d800ff097b82 */ /* 0x000e620000000800 */
[----:B------:R-:W2:Y:S01]  /*0030*/  LDCU.64 UR6, c[0x0][0x3b0] ;  /* 0x00007600ff0677ac */ /* 0x000ea20008000a00 */
[----:B------:R-:W1:Y:S06]  /*0040*/  S2R R0, SR_TID.X ;  /* 0x0000000000007919 */ /* 0x000e6c0000002100 */
[----:B------:R-:W0:Y:S08]  /*0050*/  S2UR UR5, SR_CTAID.Y ;  /* 0x00000000000579c3 */ /* 0x000e300000002600 */
[----:B------:R-:W0:Y:S08]  /*0060*/  LDC R11, c[0x0][0x364] ;  /* 0x0000d900ff0b7b82 */ /* 0x000e300000000800 */
[----:B------:R-:W1:Y:S01]  /*0070*/  S2UR UR4, SR_CTAID.X ;  /* 0x00000000000479c3 */ /* 0x000e620000002500 */
[----:B0-----:R-:W-:-:S05]  /*0080*/  IMAD R11, R11, UR5, R2 ;  /* 0x000000050b0b7c24 */ /* 0x001fca000f8e0202 */
[----:B--2---:R-:W-:Y:S01]  /*0090*/  ISETP.GE.AND P0, PT, R11, UR7, PT ;  /* 0x000000070b007c0c */ /* 0x004fe2000bf06270 */
[----:B-1----:R-:W-:-:S05]  /*00a0*/  IMAD R9, R9, UR4, R0 ;  /* 0x0000000409097c24 */ /* 0x002fca000f8e0200 */
[----:B------:R-:W-:-:S13]  /*00b0*/  ISETP.GE.OR P0, PT, R9, UR6, P0 ;  /* 0x0000000609007c0c */ /* 0x000fda0008706670 */
[----:B------:R-:W-:Y:S05]  /*00c0*/  @P0 EXIT ;  /* 0x000000000000094d */ /* 0x000fea0003800000 */
[----:B------:R-:W0:Y:S01]  /*00d0*/  LDC.64 R2, c[0x0][0x380] ;  /* 0x0000e000ff027b82 */ /* 0x000e220000000a00 */
[----:B------:R-:W0:Y:S01]  /*00e0*/  LDCU.64 UR6, c[0x0][0x388] ;  /* 0x00007100ff0677ac */ /* 0x000e220008000a00 */
[----:B------:R-:W1:Y:S06]  /*00f0*/  LDCU.64 UR8, c[0x0][0x398] ;  /* 0x00007300ff0877ac */ /* 0x000e6c0008000a00 */
[----:B------:R-:W1:Y:S01]  /*0100*/  LDC.64 R4, c[0x0][0x390] ;  /* 0x0000e400ff047b82 */ /* 0x000e620000000a00 */
[----:B------:R-:W2:Y:S07]  /*0110*/  LDCU.64 UR4, c[0x0][0x358] ;  /* 0x00006b00ff0477ac */ /* 0x000eae0008000a00 */
[----:B------:R-:W3:Y:S01]  /*0120*/  LDC.64 R6, c[0x0][0x3a0] ;  /* 0x0000e800ff067b82 */ /* 0x000ee20000000a00 */
[----:B0-----:R-:W-:-:S04]  /*0130*/  IMAD.WIDE.U32 R2, R11, UR6, R2 ;  /* 0x000000060b027c25 */ /* 0x001fc8000f8e0002 */
[C---:B------:R-:W-:Y:S01]  /*0140*/  IMAD R3, R11.reuse, UR7, R3 ;  /* 0x000000070b037c24 */ /* 0x040fe2000f8e0203 */
[----:B------:R-:W3:Y:S01]  /*0150*/  LDCU.64 UR6, c[0x0][0x3a8] ;  /* 0x00007500ff0677ac */ /* 0x000ee20008000a00 */
[----:B-1----:R-:W-:-:S04]  /*0160*/  IMAD.WIDE.U32 R4, R11, UR8, R4 ;  /* 0x000000080b047c25 */ /* 0x002fc8000f8e0004 */
[----:B------:R-:W-:Y:S02]  /*0170*/  IMAD R5, R11, UR9, R5 ;  /* 0x000000090b057c24 */ /* 0x000fe4000f8e0205 */
[----:B------:R-:W-:-:S04]  /*0180*/  IMAD.WIDE R2, R9, 0x4, R2 ;  /* 0x0000000409027825 */ /* 0x000fc800078e0202 */
[----:B------:R-:W-:Y:S02]  /*0190*/  IMAD.WIDE R4, R9, 0x4, R4 ;  /* 0x0000000409047825 */ /* 0x000fe400078e0204 */
[----:B--2---:R-:W2:Y:S04]  /*01a0*/  LDG.E R2, desc[UR4][R2.64] ;  /* 0x0000000402027981 */ /* 0x004ea8000c1e1900 */
[----:B------:R-:W2:Y:S01]  /*01b0*/  LDG.E R5, desc[UR4][R4.64] ;  /* 0x0000000404057981 */ /* 0x000ea2000c1e1900 */
[----:B---3--:R-:W-:-:S04]  /*01c0*/  IMAD.WIDE.U32 R6, R11, UR6, R6 ;  /* 0x000000060b067c25 */ /* 0x008fc8000f8e0006 */
[----:B------:R-:W-:Y:S02]  /*01d0*/  IMAD R7, R11, UR7, R7 ;  /* 0x000000070b077c24 */ /* 0x000fe4000f8e0207 */
[----:B------:R-:W-:-:S04]  /*01e0*/  IMAD.WIDE R6, R9, 0x4, R6 ;  /* 0x0000000409067825 */ /* 0x000fc800078e0206 */
[----:B--2---:R-:W-:-:S05]  /*01f0*/  FADD R9, R2, R5 ;  /* 0x0000000502097221 */ /* 0x004fca0000000000 */
[----:B------:R-:W-:Y:S01]  /*0200*/  STG.E desc[UR4][R6.64], R9 ;  /* 0x0000000906007986 */ /* 0x000fe2000c101904 */
[----:B------:R-:W-:Y:S05]  /*0210*/  EXIT ;  /* 0x000000000000794d */ /* 0x000fea0003800000 */
.L_x_0:
[----:B------:R-:W-:-:S00]  /*0220*/  BRA `(.L_x_0) ;  /* 0xfffffffc00fc7947 */ /* 0x000fc0000383ffff */
[----:B------:R-:W-:-:S00]  /*0230*/  NOP ;  /* 0x0000000000007918 */ /* 0x000fc00000000000 */
        /* <DEDUP_REMOVED lines=12> */
.L_x_1:


//--------------------- .nv.shared.reserved.0     --------------------------
	.section	.nv.shared.reserved.0,"aw",@nobits
	.weak		__nv_reservedSMEM_offset_0_alias
	.size		__nv_reservedSMEM_offset_0_alias, 0, 64
	.other		__nv_reservedSMEM_offset_0_alias,@"STO_CUDA_RESERVED_SHARED STV_DEFAULT"
__nv_reservedSMEM_offset_0_alias:
	.zero		0
	.zero		64


//--------------------- .nv.constant0._Z9matrixAddPfmS_mS_mii --------------------------
	.section	.nv.constant0._Z9matrixAddPfmS_mS_mii,"a",@progbits
	.sectionflags	@""
	.align	4
.nv.constant0._Z9matrixAddPfmS_mS_mii:
	.zero		952


//--------------------- SYMBOLS --------------------------

	.type		.nv.reservedSmem.offset0,@object
	.size		.nv.reservedSmem.offset0,0x4
